	.headerflags	@"EF_CUDA_TEXMODE_UNIFIED EF_CUDA_64BIT_ADDRESS EF_CUDA_ACCELERATORS EF_CUDA_SM90 EF_CUDA_VIRTUAL_SM(EF_CUDA_SM90)"
	.elftype	@"ET_EXEC"


//--------------------- .nv.info                  --------------------------
	.section	.nv.info,"",@"SHT_CUDA_INFO"
	.align	4


	//----- nvinfo : EIATTR_REGCOUNT
	.align		4
        /*0000*/ 	.byte	0x04, 0x2f
        /*0002*/ 	.short	(.L_1 - .L_0)
	.align		4
.L_0:
        /*0004*/ 	.word	index@(triton_poi_fused_convolution_24)
        /*0008*/ 	.word	0x00000020


	//----- nvinfo : EIATTR_MIN_STACK_SIZE
	.align		4
.L_1:
        /*000c*/ 	.byte	0x04, 0x12
        /*000e*/ 	.short	(.L_3 - .L_2)
	.align		4
.L_2:
        /*0010*/ 	.word	index@(triton_poi_fused_convolution_24)
        /*0014*/ 	.word	0x00000000


	//----- nvinfo : EIATTR_FRAME_SIZE
	.align		4
.L_3:
        /*0018*/ 	.byte	0x04, 0x11
        /*001a*/ 	.short	(.L_5 - .L_4)
	.align		4
.L_4:
        /*001c*/ 	.word	index@(triton_poi_fused_convolution_24)
        /*0020*/ 	.word	0x00000000


	//----- nvinfo : EIATTR_MIN_STACK_SIZE
	.align		4
.L_5:
        /*0024*/ 	.byte	0x04, 0x12
        /*0026*/ 	.short	(.L_7 - .L_6)
	.align		4
.L_6:
        /*0028*/ 	.word	index@(triton_poi_fused_convolution_24)
        /*002c*/ 	.word	0x00000000
.L_7:


//--------------------- .nv.info.triton_poi_fused_convolution_24 --------------------------
	.section	.nv.info.triton_poi_fused_convolution_24,"",@"SHT_CUDA_INFO"
	.sectionflags	@""
	.align	4


	//----- nvinfo : EIATTR_CUDA_API_VERSION
	.align		4
        /*0000*/ 	.byte	0x04, 0x37
        /*0002*/ 	.short	(.L_9 - .L_8)
.L_8:
        /*0004*/ 	.word	0x0000007c


	//----- nvinfo : EIATTR_KPARAM_INFO
	.align		4
.L_9:
        /*0008*/ 	.byte	0x04, 0x17
        /*000a*/ 	.short	(.L_11 - .L_10)
.L_10:
        /*000c*/ 	.word	0x00000000
        /*0010*/ 	.short	0x0005
        /*0012*/ 	.short	0x0024
        /*0014*/ 	.byte	0x00, 0xf0, 0x11, 0x00


	//----- nvinfo : EIATTR_KPARAM_INFO
	.align		4
.L_11:
        /*0018*/ 	.byte	0x04, 0x17
        /*001a*/ 	.short	(.L_13 - .L_12)
.L_12:
        /*001c*/ 	.word	0x00000000
        /*0020*/ 	.short	0x0004
        /*0022*/ 	.short	0x0020
        /*0024*/ 	.byte	0x00, 0xf0, 0x11, 0x00


	//----- nvinfo : EIATTR_KPARAM_INFO
	.align		4
.L_13:
        /*0028*/ 	.byte	0x04, 0x17
        /*002a*/ 	.short	(.L_15 - .L_14)
.L_14:
        /*002c*/ 	.word	0x00000000
        /*0030*/ 	.short	0x0003
        /*0032*/ 	.short	0x0018
        /*0034*/ 	.byte	0x00, 0xf4, 0x21, 0x00


	//----- nvinfo : EIATTR_KPARAM_INFO
	.align		4
.L_15:
        /*0038*/ 	.byte	0x04, 0x17
        /*003a*/ 	.short	(.L_17 - .L_16)
.L_16:
        /*003c*/ 	.word	0x00000000
        /*0040*/ 	.short	0x0002
        /*0042*/ 	.short	0x0010
        /*0044*/ 	.byte	0x00, 0xf4, 0x21, 0x00


	//----- nvinfo : EIATTR_KPARAM_INFO
	.align		4
.L_17:
        /*0048*/ 	.byte	0x04, 0x17
        /*004a*/ 	.short	(.L_19 - .L_18)
.L_18:
        /*004c*/ 	.word	0x00000000
        /*0050*/ 	.short	0x0001
        /*0052*/ 	.short	0x0008
        /*0054*/ 	.byte	0x00, 0xf4, 0x21, 0x00


	//----- nvinfo : EIATTR_KPARAM_INFO
	.align		4
.L_19:
        /*0058*/ 	.byte	0x04, 0x17
        /*005a*/ 	.short	(.L_21 - .L_20)
.L_20:
        /*005c*/ 	.word	0x00000000
        /*0060*/ 	.short	0x0000
        /*0062*/ 	.short	0x0000
        /*0064*/ 	.byte	0x00, 0xf4, 0x21, 0x00


	//----- nvinfo : EIATTR_SPARSE_MMA_MASK
	.align		4
.L_21:
        /*0068*/ 	.byte	0x03, 0x50
        /*006a*/ 	.short	0x0000


	//----- nvinfo : EIATTR_MAXREG_COUNT
	.align		4
        /*006c*/ 	.byte	0x03, 0x1b
        /*006e*/ 	.short	0x00ff


	//----- nvinfo : EIATTR_EXIT_INSTR_OFFSETS
	.align		4
        /*0070*/ 	.byte	0x04, 0x1c
        /*0072*/ 	.short	(.L_23 - .L_22)


	//   ....[0]....
.L_22:
        /*0074*/ 	.word	0x000007b0


	//   ....[1]....
        /*0078*/ 	.word	0x000007d0


	//----- nvinfo : EIATTR_REQNTID
	.align		4
.L_23:
        /*007c*/ 	.byte	0x04, 0x10
        /*007e*/ 	.short	(.L_25 - .L_24)
.L_24:
        /*0080*/ 	.word	0x00000080
        /*0084*/ 	.word	0x00000001
        /*0088*/ 	.word	0x00000001


	//----- nvinfo : EIATTR_CBANK_PARAM_SIZE
	.align		4
.L_25:
        /*008c*/ 	.byte	0x03, 0x19
        /*008e*/ 	.short	0x0028


	//----- nvinfo : EIATTR_PARAM_CBANK
	.align		4
        /*0090*/ 	.byte	0x04, 0x0a
        /*0092*/ 	.short	(.L_27 - .L_26)
	.align		4
.L_26:
        /*0094*/ 	.word	index@(.nv.constant0.triton_poi_fused_convolution_24)
        /*0098*/ 	.short	0x0210
        /*009a*/ 	.short	0x0028


	//----- nvinfo : EIATTR_SW_WAR
	.align		4
.L_27:
        /*009c*/ 	.byte	0x04, 0x36
        /*009e*/ 	.short	(.L_29 - .L_28)
.L_28:
        /*00a0*/ 	.word	0x00000008
.L_29:


//--------------------- .nv.callgraph             --------------------------
	.section	.nv.callgraph,"",@"SHT_CUDA_CALLGRAPH"
	.align	4
	.sectionentsize	8
	.align		4
        /*0000*/ 	.word	0x00000000
	.align		4
        /*0004*/ 	.word	0xffffffff
	.align		4
        /*0008*/ 	.word	0x00000000
	.align		4
        /*000c*/ 	.word	0xfffffffe
	.align		4
        /*0010*/ 	.word	0x00000000
	.align		4
        /*0014*/ 	.word	0xfffffffd
	.align		4
        /*0018*/ 	.word	0x00000000
	.align		4
        /*001c*/ 	.word	0xfffffffc


//--------------------- .text.triton_poi_fused_convolution_24 --------------------------
	.section	.text.triton_poi_fused_convolution_24,"ax",@progbits
	.sectionflags	@"SHF_BARRIERS=1"
	.align	128
        .global         triton_poi_fused_convolution_24
        .type           triton_poi_fused_convolution_24,@function
        .size           triton_poi_fused_convolution_24,(.L_x_1 - triton_poi_fused_convolution_24)
        .other          triton_poi_fused_convolution_24,@"STO_CUDA_ENTRY STV_DEFAULT"
triton_poi_fused_convolution_24:
.text.triton_poi_fused_convolution_24:
[----:B------:R-:W0:Y:S01]  /*0000*/  LDC R1, c[0x0][0x28] ;  /* 0x00000a00ff017b82 */ /* 0x000e220000000800 */
[----:B------:R-:W1:Y:S07]  /*0010*/  S2R R14, SR_TID.X ;  /* 0x00000000000e7919 */ /* 0x000e6e0000002100 */
[----:B------:R-:W2:Y:S01]  /*0020*/  LDC.64 R12, c[0x0][0x210] ;  /* 0x00008400ff0c7b82 */ /* 0x000ea20000000a00 */
[----:B------:R-:W-:Y:S02]  /*0030*/  CS2R R6, SRZ ;  /* 0x0000000000067805 */ /* 0x000fe4000001ff00 */
[----:B------:R-:W-:Y:S01]  /*0040*/  CS2R R8, SRZ ;  /* 0x0000000000087805 */ /* 0x000fe2000001ff00 */
[----:B------:R-:W3:Y:S01]  /*0050*/  S2R R19, SR_CTAID.Y ;  /* 0x0000000000137919 */ /* 0x000ee20000002600 */
[----:B------:R-:W-:Y:S01]  /*0060*/  CS2R R10, SRZ ;  /* 0x00000000000a7805 */ /* 0x000fe2000001ff00 */
[----:B------:R-:W-:Y:S01]  /*0070*/  ULDC.64 UR6, c[0x0][0x208] ;  /* 0x0000820000067ab9 */ /* 0x000fe20000000a00 */
[----:B------:R-:W4:Y:S01]  /*0080*/  S2R R26, SR_CTAID.X ;  /* 0x00000000001a7919 */ /* 0x000f220000002500 */
[----:B------:R-:W5:Y:S08]  /*0090*/  S2UR UR5, SR_CgaCtaId ;  /* 0x00000000000579c3 */ /* 0x000f700000008800 */
[----:B------:R-:W2:Y:S01]  /*00a0*/  LDC.64 R16, c[0x0][0x218] ;  /* 0x00008600ff107b82 */ /* 0x000ea20000000a00 */
[----:B-1----:R-:W-:Y:S01]  /*00b0*/  IMAD.SHL.U32 R18, R14, 0x4, RZ ;  /* 0x000000040e127824 */ /* 0x002fe200078e00ff */
[----:B------:R-:W-:-:S02]  /*00c0*/  SHF.R.U32.HI R22, RZ, 0x6, R14 ;  /* 0x00000006ff167819 */ /* 0x000fc4000001160e */
[--C-:B---3--:R-:W-:Y:S02]  /*00d0*/  SHF.R.S32.HI R21, RZ, 0x17, R19.reuse ;  /* 0x00000017ff157819 */ /* 0x108fe40000011413 */
[----:B------:R-:W-:Y:S02]  /*00e0*/  LOP3.LUT R0, R18, 0xfc, RZ, 0xc0, !PT ;  /* 0x000000fc12007812 */ /* 0x000fe400078ec0ff */
[----:B------:R-:W-:Y:S01]  /*00f0*/  SGXT R21, R21, 0x1 ;  /* 0x000000011515781a */ /* 0x000fe20000000200 */
[----:B----4-:R-:W-:Y:S01]  /*0100*/  IMAD.SHL.U32 R15, R26, 0x4, RZ ;  /* 0x000000041a0f7824 */ /* 0x010fe200078e00ff */
[----:B------:R-:W-:Y:S02]  /*0110*/  PRMT R0, R0, 0x6540, R19 ;  /* 0x0000654000007816 */ /* 0x000fe40000000013 */
[----:B------:R-:W-:Y:S02]  /*0120*/  SGXT.U32 R22, R22, 0x1 ;  /* 0x000000011616781a */ /* 0x000fe40000000000 */
[----:B------:R-:W-:-:S02]  /*0130*/  LEA.HI R2, R21, R0, RZ, 0x8 ;  /* 0x0000000015027211 */ /* 0x000fc400078f40ff */
[----:B------:R-:W-:Y:S02]  /*0140*/  LOP3.LUT R25, R15, R22, RZ, 0xfc, !PT ;  /* 0x000000160f197212 */ /* 0x000fe400078efcff */
[C---:B------:R-:W-:Y:S01]  /*0150*/  LOP3.LUT R3, R2.reuse, 0xffffff00, RZ, 0xc0, !PT ;  /* 0xffffff0002037812 */ /* 0x040fe200078ec0ff */
[----:B------:R-:W-:Y:S01]  /*0160*/  IMAD.SHL.U32 R4, R2, 0x4, RZ ;  /* 0x0000000402047824 */ /* 0x000fe200078e00ff */
[----:B------:R-:W-:Y:S02]  /*0170*/  LOP3.LUT R2, R15, 0x2, R22, 0xfe, !PT ;  /* 0x000000020f027812 */ /* 0x000fe400078efe16 */
[----:B------:R-:W-:Y:S02]  /*0180*/  ISETP.GE.AND P1, PT, R25, 0x4, PT ;  /* 0x000000041900780c */ /* 0x000fe40003f26270 */
[----:B------:R-:W-:Y:S02]  /*0190*/  LOP3.LUT R4, R4, 0xfffffc00, RZ, 0xc0, !PT ;  /* 0xfffffc0004047812 */ /* 0x000fe400078ec0ff */
[----:B------:R-:W-:-:S02]  /*01a0*/  ISETP.GE.AND P2, PT, R2, 0x4, PT ;  /* 0x000000040200780c */ /* 0x000fc40003f46270 */
[----:B------:R-:W-:Y:S02]  /*01b0*/  IADD3 R0, R4, R0, -R3 ;  /* 0x0000000004007210 */ /* 0x000fe40007ffe803 */
[----:B------:R-:W-:Y:S02]  /*01c0*/  CS2R R4, SRZ ;  /* 0x0000000000047805 */ /* 0x000fe4000001ff00 */
[----:B------:R-:W-:Y:S01]  /*01d0*/  LEA R25, R25, R0, 0x8 ;  /* 0x0000000019197211 */ /* 0x000fe200078e40ff */
[----:B------:R-:W-:-:S04]  /*01e0*/  IMAD R0, R2, 0x100, R0 ;  /* 0x0000010002007824 */ /* 0x000fc800078e0200 */
[----:B--2---:R-:W-:-:S04]  /*01f0*/  IMAD.WIDE R2, R25, 0x4, R12 ;  /* 0x0000000419027825 */ /* 0x004fc800078e020c */
[----:B------:R-:W-:Y:S01]  /*0200*/  IMAD.WIDE R12, R0, 0x4, R12 ;  /* 0x00000004000c7825 */ /* 0x000fe200078e020c */
[----:B------:R-:W2:Y:S04]  /*0210*/  @!P1 LDG.E.EL.128 R4, desc[UR6][R2.64] ;  /* 0x0000000602049981 */ /* 0x000ea8000c2e1d00 */
[----:B------:R1:W3:Y:S01]  /*0220*/  @!P2 LDG.E.EL.128 R8, desc[UR6][R12.64] ;  /* 0x000000060c08a981 */ /* 0x0002e2000c2e1d00 */
[C---:B------:R-:W-:Y:S01]  /*0230*/  IMAD.SHL.U32 R23, R14.reuse, 0x10, RZ ;  /* 0x000000100e177824 */ /* 0x040fe200078e00ff */
[----:B------:R-:W-:Y:S01]  /*0240*/  UMOV UR4, 0x400 ;  /* 0x0000040000047882 */ /* 0x000fe20000000000 */
[----:B------:R-:W-:Y:S01]  /*0250*/  IMAD.SHL.U32 R20, R14, 0x2, RZ ;  /* 0x000000020e147824 */ /* 0x000fe200078e00ff */
[----:B-----5:R-:W-:Y:S02]  /*0260*/  UPRMT UR4, UR5, 0x654, UR4 ;  /* 0x0000065405047896 */ /* 0x020fe40008000004 */
[----:B------:R-:W-:-:S02]  /*0270*/  LOP3.LUT R23, R23, 0x3f0, RZ, 0xc0, !PT ;  /* 0x000003f017177812 */ /* 0x000fc400078ec0ff */
[----:B------:R-:W-:Y:S02]  /*0280*/  LOP3.LUT R20, R20, 0xfe, RZ, 0xc0, !PT ;  /* 0x000000fe14147812 */ /* 0x000fe400078ec0ff */
[----:B------:R-:W-:Y:S02]  /*0290*/  LOP3.LUT R22, R23, R22, RZ, 0xfc, !PT ;  /* 0x0000001617167212 */ /* 0x000fe400078efcff */
[----:B------:R-:W-:Y:S02]  /*02a0*/  IADD3 R23, R23, UR4, RZ ;  /* 0x0000000417177c10 */ /* 0x000fe4000fffe0ff */
[----:B------:R-:W-:-:S03]  /*02b0*/  PRMT R24, R20, 0x6540, R19 ;  /* 0x0000654014187816 */ /* 0x000fc60000000013 */
[----:B------:R-:W-:Y:S01]  /*02c0*/  IMAD R22, R22, 0x4, R23 ;  /* 0x0000000416167824 */ /* 0x000fe200078e0217 */
[----:B------:R-:W-:-:S04]  /*02d0*/  LEA.HI R21, R21, R24, RZ, 0x8 ;  /* 0x0000001815157211 */ /* 0x000fc800078f40ff */
[----:B------:R-:W-:-:S05]  /*02e0*/  LOP3.LUT R21, R21, 0xffffff00, RZ, 0xc0, !PT ;  /* 0xffffff0015157812 */ /* 0x000fca00078ec0ff */
[----:B-1----:R-:W-:-:S04]  /*02f0*/  IMAD.IADD R13, R24, 0x1, -R21 ;  /* 0x00000001180d7824 */ /* 0x002fc800078e0a15 */
[----:B0-----:R-:W-:Y:S01]  /*0300*/  IMAD.WIDE R12, R13, 0x4, R16 ;  /* 0x000000040d0c7825 */ /* 0x001fe200078e0210 */
[----:B--2---:R-:W-:Y:S04]  /*0310*/  STS [R22], R4 ;  /* 0x0000000416007388 */ /* 0x004fe80000000800 */
[----:B------:R-:W-:Y:S04]  /*0320*/  STS [R22+0x14], R5 ;  /* 0x0000140516007388 */ /* 0x000fe80000000800 */
[----:B------:R-:W-:Y:S04]  /*0330*/  STS [R22+0x28], R6 ;  /* 0x0000280616007388 */ /* 0x000fe80000000800 */
[----:B------:R-:W-:Y:S04]  /*0340*/  STS [R22+0x3c], R7 ;  /* 0x00003c0716007388 */ /* 0x000fe80000000800 */
[----:B---3--:R-:W-:Y:S04]  /*0350*/  STS [R22+0x8], R8 ;  /* 0x0000080816007388 */ /* 0x008fe80000000800 */
[----:B------:R-:W-:Y:S04]  /*0360*/  STS [R22+0x1c], R9 ;  /* 0x00001c0916007388 */ /* 0x000fe80000000800 */
[----:B------:R-:W-:Y:S04]  /*0370*/  STS [R22+0x30], R10 ;  /* 0x0000300a16007388 */ /* 0x000fe80000000800 */
[----:B------:R0:W-:Y:S01]  /*0380*/  STS [R22+0x44], R11 ;  /* 0x0000440b16007388 */ /* 0x0001e20000000800 */
[----:B------:R-:W-:Y:S06]  /*0390*/  BAR.SYNC.DEFER_BLOCKING 0x0 ;  /* 0x0000000000007b1d */ /* 0x000fec0000010000 */
[----:B------:R-:W2:Y:S01]  /*03a0*/  LDG.E.EL.64 R12, desc[UR6][R12.64] ;  /* 0x000000060c0c7981 */ /* 0x000ea2000c2e1b00 */
[----:B------:R-:W-:-:S02]  /*03b0*/  LOP3.LUT R16, R18, 0x1fc, RZ, 0xc0, !PT ;  /* 0x000001fc12107812 */ /* 0x000fc400078ec0ff */
[----:B------:R-:W-:Y:S01]  /*03c0*/  LOP3.LUT R14, R14, 0x7f, RZ, 0xc0, !PT ;  /* 0x0000007f0e0e7812 */ /* 0x000fe200078ec0ff */
[----:B0-----:R-:W0:Y:S01]  /*03d0*/  S2R R22, SR_TID.X ;  /* 0x0000000000167919 */ /* 0x001e220000002100 */
[----:B------:R-:W-:Y:S01]  /*03e0*/  SHF.L.U32 R3, R19, 0x8, RZ ;  /* 0x0000000813037819 */ /* 0x000fe200000006ff */
[----:B------:R-:W-:Y:S01]  /*03f0*/  VIADD R21, R16, UR4 ;  /* 0x0000000410157c36 */ /* 0x000fe20008000000 */
[----:B------:R-:W-:Y:S02]  /*0400*/  PRMT R19, R14, 0x6540, R19 ;  /* 0x000065400e137816 */ /* 0x000fe40000000013 */
[----:B------:R-:W-:Y:S01]  /*0410*/  LOP3.LUT R3, R3, 0x80, R14, 0xfe, !PT ;  /* 0x0000008003037812 */ /* 0x000fe200078efe0e */
[----:B------:R-:W-:Y:S01]  /*0420*/  IMAD R16, R16, 0x4, R21 ;  /* 0x0000000410107824 */ /* 0x000fe200078e0215 */
[----:B------:R-:W-:Y:S02]  /*0430*/  ISETP.GE.AND P0, PT, R15, 0x4, PT ;  /* 0x000000040f00780c */ /* 0x000fe40003f06270 */
[----:B------:R-:W-:Y:S01]  /*0440*/  IADD3 R15, R19, R26, RZ ;  /* 0x0000001a130f7210 */ /* 0x000fe20007ffe0ff */
[----:B------:R-:W-:Y:S01]  /*0450*/  IMAD.IADD R26, R3, 0x1, R26 ;  /* 0x00000001031a7824 */ /* 0x000fe200078e021a */
[----:B------:R-:W-:Y:S01]  /*0460*/  LDS R27, [R16] ;  /* 0x00000000101b7984 */ /* 0x000fe20000000800 */
[----:B------:R-:W-:-:S02]  /*0470*/  LEA R17, R20, UR4, 0x3 ;  /* 0x0000000414117c11 */ /* 0x000fc4000f8e18ff */
[C---:B------:R-:W-:Y:S01]  /*0480*/  LEA R2, R14.reuse, UR4, 0x3 ;  /* 0x000000040e027c11 */ /* 0x040fe2000f8e18ff */
[----:B------:R-:W-:Y:S01]  /*0490*/  LDS R21, [R16+0x4] ;  /* 0x0000040010157984 */ /* 0x000fe20000000800 */
[----:B------:R-:W-:Y:S01]  /*04a0*/  LOP3.LUT R14, R14, 0x80, RZ, 0xfc, !PT ;  /* 0x000000800e0e7812 */ /* 0x000fe200078efcff */
[----:B------:R-:W-:Y:S01]  /*04b0*/  IMAD R20, R20, -0x4, R17 ;  /* 0xfffffffc14147824 */ /* 0x000fe200078e0211 */
[----:B------:R-:W-:Y:S01]  /*04c0*/  SHF.L.U32 R15, R15, 0x2, RZ ;  /* 0x000000020f0f7819 */ /* 0x000fe200000006ff */
[----:B------:R-:W-:Y:S01]  /*04d0*/  LDS R3, [R16+0x8] ;  /* 0x0000080010037984 */ /* 0x000fe20000000800 */
[----:B------:R-:W-:-:S03]  /*04e0*/  LEA R24, R14, UR4, 0x3 ;  /* 0x000000040e187c11 */ /* 0x000fc6000f8e18ff */
[----:B------:R-:W-:Y:S04]  /*04f0*/  LDS R23, [R16+0xc] ;  /* 0x00000c0010177984 */ /* 0x000fe80000000800 */
[----:B------:R-:W-:Y:S04]  /*0500*/  LDS R28, [R16+0xa00] ;  /* 0x000a0000101c7984 */ /* 0x000fe80000000800 */
[----:B------:R-:W-:Y:S01]  /*0510*/  LDS R18, [R16+0xa04] ;  /* 0x000a040010127984 */ /* 0x000fe20000000800 */
[----:B0-----:R-:W-:-:S03]  /*0520*/  IMAD.SHL.U32 R14, R22, 0x4, RZ ;  /* 0x00000004160e7824 */ /* 0x001fc600078e00ff */
[----:B------:R-:W-:Y:S02]  /*0530*/  LDS R29, [R16+0xa08] ;  /* 0x000a0800101d7984 */ /* 0x000fe40000000800 */
[----:B------:R-:W-:Y:S02]  /*0540*/  LOP3.LUT R14, R14, 0xfc, RZ, 0xc0, !PT ;  /* 0x000000fc0e0e7812 */ /* 0x000fe400078ec0ff */
[----:B------:R-:W-:Y:S02]  /*0550*/  LDS R19, [R16+0xa0c] ;  /* 0x000a0c0010137984 */ /* 0x000fe40000000800 */
[----:B------:R-:W-:Y:S01]  /*0560*/  LEA R14, R14, UR4, 0x2 ;  /* 0x000000040e0e7c11 */ /* 0x000fe2000f8e10ff */
[----:B------:R-:W-:Y:S06]  /*0570*/  BAR.SYNC.DEFER_BLOCKING 0x0 ;  /* 0x0000000000007b1d */ /* 0x000fec0000010000 */
[----:B--2---:R-:W-:Y:S04]  /*0580*/  STS [R17], R12 ;  /* 0x0000000c11007388 */ /* 0x004fe80000000800 */
[----:B------:R0:W-:Y:S01]  /*0590*/  STS [R17+0x8], R13 ;  /* 0x0000080d11007388 */ /* 0x0001e20000000800 */
[----:B------:R-:W-:Y:S08]  /*05a0*/  BAR.SYNC.DEFER_BLOCKING 0x0 ;  /* 0x0000000000007b1d */ /* 0x000ff00000010000 */
[----:B0-----:R-:W0:Y:S01]  /*05b0*/  LDC.64 R16, c[0x0][0x220] ;  /* 0x00008800ff107b82 */ /* 0x001e220000000a00 */
[----:B------:R-:W1:Y:S04]  /*05c0*/  LDS R2, [R2] ;  /* 0x0000000002027984 */ /* 0x000e680000000800 */
[----:B------:R-:W2:Y:S03]  /*05d0*/  LDS R24, [R24] ;  /* 0x0000000018187984 */ /* 0x000ea60000000800 */
[----:B------:R-:W-:Y:S06]  /*05e0*/  BAR.SYNC.DEFER_BLOCKING 0x0 ;  /* 0x0000000000007b1d */ /* 0x000fec0000010000 */
[----:B------:R3:W-:Y:S01]  /*05f0*/  STS.64 [R20], R12 ;  /* 0x0000000c14007388 */ /* 0x0007e20000000a00 */
[--C-:B-1----:R-:W-:Y:S01]  /*0600*/  FADD R21, R21, R2.reuse ;  /* 0x0000000215157221 */ /* 0x102fe20000000000 */
[--C-:B------:R-:W-:Y:S01]  /*0610*/  FADD R22, R3, R2.reuse ;  /* 0x0000000203167221 */ /* 0x100fe20000000000 */
[--C-:B------:R-:W-:Y:S01]  /*0620*/  FADD R23, R23, R2.reuse ;  /* 0x0000000217177221 */ /* 0x100fe20000000000 */
[----:B---3--:R-:W-:Y:S01]  /*0630*/  FADD R20, R27, R2 ;  /* 0x000000021b147221 */ /* 0x008fe20000000000 */
[----:B0-----:R-:W-:Y:S01]  /*0640*/  IMAD.WIDE R2, R15, 0x4, R16 ;  /* 0x000000040f027825 */ /* 0x001fe200078e0210 */
[----:B------:R-:W-:Y:S03]  /*0650*/  BAR.SYNC.DEFER_BLOCKING 0x0 ;  /* 0x0000000000007b1d */ /* 0x000fe60000010000 */
[----:B--2---:R-:W-:Y:S01]  /*0660*/  FADD R19, R19, R24 ;  /* 0x0000001813137221 */ /* 0x004fe20000000000 */
[----:B------:R-:W-:-:S04]  /*0670*/  IMAD.SHL.U32 R27, R26, 0x4, RZ ;  /* 0x000000041a1b7824 */ /* 0x000fc800078e00ff */
[----:B------:R-:W-:-:S04]  /*0680*/  IMAD.WIDE R26, R27, 0x4, R16 ;  /* 0x000000041b1a7825 */ /* 0x000fc800078e0210 */
[--C-:B------:R-:W-:Y:S01]  /*0690*/  FADD R17, R18, R24.reuse ;  /* 0x0000001812117221 */ /* 0x100fe20000000000 */
[--C-:B------:R-:W-:Y:S01]  /*06a0*/  FADD R16, R28, R24.reuse ;  /* 0x000000181c107221 */ /* 0x100fe20000000000 */
[----:B------:R-:W-:Y:S01]  /*06b0*/  FADD R18, R29, R24 ;  /* 0x000000181d127221 */ /* 0x000fe20000000000 */
[----:B------:R-:W0:Y:S04]  /*06c0*/  LDS.128 R12, [R14] ;  /* 0x000000000e0c7984 */ /* 0x000e280000000c00 */
[----:B------:R1:W-:Y:S04]  /*06d0*/  @!P0 STG.E.128 desc[UR6][R2.64], R20 ;  /* 0x0000001402008986 */ /* 0x0003e8000c101d06 */
[----:B------:R2:W-:Y:S01]  /*06e0*/  @!P0 STG.E.128 desc[UR6][R26.64], R16 ;  /* 0x000000101a008986 */ /* 0x0005e2000c101d06 */
[----:B-1----:R-:W1:Y:S01]  /*06f0*/  LDC.64 R2, c[0x0][0x228] ;  /* 0x00008a00ff027b82 */ /* 0x002e620000000a00 */
[----:B0-----:R-:W-:Y:S01]  /*0700*/  FADD R4, R12, R4 ;  /* 0x000000040c047221 */ /* 0x001fe20000000000 */
[----:B------:R-:W-:Y:S01]  /*0710*/  FADD R5, R13, R5 ;  /* 0x000000050d057221 */ /* 0x000fe20000000000 */
[----:B------:R-:W-:Y:S01]  /*0720*/  FADD R6, R14, R6 ;  /* 0x000000060e067221 */ /* 0x000fe20000000000 */
[----:B------:R-:W-:Y:S01]  /*0730*/  FADD R7, R15, R7 ;  /* 0x000000070f077221 */ /* 0x000fe20000000000 */
[----:B------:R-:W-:Y:S01]  /*0740*/  FADD R8, R12, R8 ;  /* 0x000000080c087221 */ /* 0x000fe20000000000 */
[----:B------:R-:W-:Y:S01]  /*0750*/  FADD R9, R13, R9 ;  /* 0x000000090d097221 */ /* 0x000fe20000000000 */
[----:B-1----:R-:W-:-:S04]  /*0760*/  IMAD.WIDE R24, R25, 0x4, R2 ;  /* 0x0000000419187825 */ /* 0x002fc800078e0202 */
[----:B------:R-:W-:Y:S01]  /*0770*/  FADD R10, R14, R10 ;  /* 0x0000000a0e0a7221 */ /* 0x000fe20000000000 */
[----:B------:R-:W-:Y:S01]  /*0780*/  FADD R11, R15, R11 ;  /* 0x0000000b0f0b7221 */ /* 0x000fe20000000000 */
[----:B------:R-:W-:Y:S01]  /*0790*/  IMAD.WIDE R2, R0, 0x4, R2 ;  /* 0x0000000400027825 */ /* 0x000fe200078e0202 */
[----:B------:R2:W-:Y:S01]  /*07a0*/  @!P1 STG.E.128 desc[UR6][R24.64], R4 ;  /* 0x0000000418009986 */ /* 0x0005e2000c101d06 */
[----:B------:R-:W-:Y:S05]  /*07b0*/  @P2 EXIT ;  /* 0x000000000000294d */ /* 0x000fea0003800000 */
[----:B------:R-:W-:Y:S01]  /*07c0*/  STG.E.128 desc[UR6][R2.64], R8 ;  /* 0x0000000802007986 */ /* 0x000fe2000c101d06 */
[----:B------:R-:W-:Y:S05]  /*07d0*/  EXIT ;  /* 0x000000000000794d */ /* 0x000fea0003800000 */
.L_x_0:
[----:B------:R-:W-:-:S00]  /*07e0*/  BRA `(.L_x_0) ;  /* 0xfffffffc00fc7947 */ /* 0x000fc0000383ffff */
[----:B------:R-:W-:-:S00]  /*07f0*/  NOP ;  /* 0x0000000000007918 */ /* 0x000fc00000000000 */
        /* <DEDUP_REMOVED lines=8> */
.L_x_1:


//--------------------- .nv.shared.triton_poi_fused_convolution_24 --------------------------
	.section	.nv.shared.triton_poi_fused_convolution_24,"aw",@nobits
	.sectionflags	@""
	.align	16
	.zero		1024


//--------------------- .nv.constant0.triton_poi_fused_convolution_24 --------------------------
	.section	.nv.constant0.triton_poi_fused_convolution_24,"a",@progbits
	.sectionflags	@""
	.align	4
.nv.constant0.triton_poi_fused_convolution_24:
	.zero		568
